//
// Generated by NVIDIA NVVM Compiler
//
// Compiler Build ID: CL-36424714
// Cuda compilation tools, release 13.0, V13.0.88
// Based on NVVM 20.0.0
//

.version 9.0
.target sm_100
.address_size 64

	// .globl	_Z14print_from_gpuv
.extern .func  (.param .b32 func_retval0) vprintf
(
	.param .b64 vprintf_param_0,
	.param .b64 vprintf_param_1
)
;
.global .align 1 .b8 $str[53] = {72, 101, 108, 108, 111, 32, 87, 111, 114, 108, 100, 33, 32, 102, 114, 111, 109, 32, 116, 104, 114, 101, 97, 100, 32, 123, 37, 100, 44, 37, 100, 125, 32, 32, 32, 32, 32, 32, 32, 32, 70, 114, 111, 109, 32, 100, 101, 118, 105, 99, 101, 10};

.visible .entry _Z14print_from_gpuv()
{
	.local .align 8 .b8 	__local_depot0[8];
	.reg .b64 	%SP;
	.reg .b64 	%SPL;
	.reg .b32 	%r<5>;
	.reg .b64 	%rd<5>;

	mov.u64 	%SPL, __local_depot0;
	cvta.local.u64 	%SP, %SPL;
	add.u64 	%rd1, %SP, 0;
	add.u64 	%rd2, %SPL, 0;
	mov.u32 	%r1, %ctaid.x;
	mov.u32 	%r2, %tid.x;
	st.local.v2.u32 	[%rd2], {%r1, %r2};
	mov.u64 	%rd3, $str;
	cvta.global.u64 	%rd4, %rd3;
	{ // callseq 0, 0
	.param .b64 param0;
	st.param.b64 	[param0], %rd4;
	.param .b64 param1;
	st.param.b64 	[param1], %rd1;
	.param .b32 retval0;
	call.uni (retval0), 
	vprintf, 
	(
	param0, 
	param1
	);
	ld.param.b32 	%r3, [retval0];
	} // callseq 0
	ret;

}


// ===== COMPILED SASS (sm_100) =====

	.target	sm_100

	.elftype	@"ET_EXEC"


//--------------------- .note.nv.tkinfo           --------------------------
	.section	.note.nv.tkinfo,"",@"SHT_NOTE"
	.sectionflags	@"SHF_NOTE_NV_TKINFO"
	.tkinfo
        /*0018*/ 	.word	0x00000002
        /*0030*/ 	.string	""
        /*0030*/ 	.string	"ptxas"
        /*0030*/ 	.string	"Cuda compilation tools, release 13.0, V13.0.88"
        /*0030*/ 	.string	"Build cuda_13.0.r13.0/compiler.36424714_0"
        /*0030*/ 	.string	"-arch sm_100 -m 64 "



//--------------------- .note.nv.cuinfo           --------------------------
	.section	.note.nv.cuinfo,"",@"SHT_NOTE"
	.sectionflags	@"SHF_NOTE_NV_CUINFO"
        /*0018*/ 	.short	0x0002
        /*001a*/ 	.short	0x0064
        /*001c*/ 	.short	0x0082
	.zero		2


//--------------------- .nv.info                  --------------------------
	.section	.nv.info,"",@"SHT_CUDA_INFO"
	.align	4


	//----- nvinfo : EIATTR_REGCOUNT
	.align		4
        /*0000*/ 	.byte	0x04, 0x2f
        /*0002*/ 	.short	(.L_2 - .L_1)
	.align		4
.L_1:
        /*0004*/ 	.word	index@(_Z14print_from_gpuv)
        /*0008*/ 	.word	0x00000018


	//----- nvinfo : EIATTR_FRAME_SIZE
	.align		4
.L_2:
        /*000c*/ 	.byte	0x04, 0x11
        /*000e*/ 	.short	(.L_4 - .L_3)
	.align		4
.L_3:
        /*0010*/ 	.word	index@(_Z14print_from_gpuv)
        /*0014*/ 	.word	0x00000008


	//----- nvinfo : EIATTR_MIN_STACK_SIZE
	.align		4
.L_4:
        /*0018*/ 	.byte	0x04, 0x12
        /*001a*/ 	.short	(.L_6 - .L_5)
	.align		4
.L_5:
        /*001c*/ 	.word	index@(_Z14print_from_gpuv)
        /*0020*/ 	.word	0x00000008
.L_6:


//--------------------- .nv.compat                --------------------------
	.section	.nv.compat,"",@"SHT_CUDA_COMPAT_INFO"
	.align	4
        /*0000*/ 	.byte	0x02, 0x09, 0x00, 0x00, 0x02, 0x02, 0x01, 0x00, 0x02, 0x05, 0x05, 0x00, 0x03, 0x07, 0x01, 0x01
        /*0010*/ 	.byte	0x02, 0x03, 0x00, 0x00, 0x02, 0x06, 0x01, 0x00, 0x04, 0x0b, 0x08, 0x00, 0x09, 0x00, 0x00, 0x00
        /*0020*/ 	.byte	0x00, 0x00, 0x00, 0x00


//--------------------- .nv.info._Z14print_from_gpuv --------------------------
	.section	.nv.info._Z14print_from_gpuv,"",@"SHT_CUDA_INFO"
	.sectionflags	@""
	.align	4


	//----- nvinfo : EIATTR_CUDA_API_VERSION
	.align		4
        /*0000*/ 	.byte	0x04, 0x37
        /*0002*/ 	.short	(.L_8 - .L_7)
.L_7:
        /*0004*/ 	.word	0x00000082


	//----- nvinfo : EIATTR_SPARSE_MMA_MASK
	.align		4
.L_8:
        /*0008*/ 	.byte	0x03, 0x50
        /*000a*/ 	.short	0x0000


	//----- nvinfo : EIATTR_MAXREG_COUNT
	.align		4
        /*000c*/ 	.byte	0x03, 0x1b
        /*000e*/ 	.short	0x00ff


	//----- nvinfo : EIATTR_EXTERNS
	.align		4
        /*0010*/ 	.byte	0x04, 0x0f
        /*0012*/ 	.short	(.L_10 - .L_9)


	//   ....[0]....
	.align		4
.L_9:
        /*0014*/ 	.word	index@(vprintf)


	//----- nvinfo : EIATTR_MERCURY_ISA_VERSION
	.align		4
.L_10:
        /*0018*/ 	.byte	0x03, 0x5f
        /*001a*/ 	.short	0x0101


	//----- nvinfo : EIATTR_VRC_CTA_INIT_COUNT
	.align		4
        /*001c*/ 	.byte	0x02, 0x4a
	.zero		1
	.zero		1


	//----- nvinfo : EIATTR_SYSCALL_OFFSETS
	.align		4
        /*0020*/ 	.byte	0x04, 0x46
        /*0022*/ 	.short	(.L_12 - .L_11)


	//   ....[0]....
.L_11:
        /*0024*/ 	.word	0x000000f0


	//----- nvinfo : EIATTR_EXIT_INSTR_OFFSETS
	.align		4
.L_12:
        /*0028*/ 	.byte	0x04, 0x1c
        /*002a*/ 	.short	(.L_14 - .L_13)


	//   ....[0]....
.L_13:
        /*002c*/ 	.word	0x00000100


	//----- nvinfo : EIATTR_SW_WAR
	.align		4
.L_14:
        /*0030*/ 	.byte	0x04, 0x36
        /*0032*/ 	.short	(.L_16 - .L_15)
.L_15:
        /*0034*/ 	.word	0x00000008
.L_16:


//--------------------- .nv.callgraph             --------------------------
	.section	.nv.callgraph,"",@"SHT_CUDA_CALLGRAPH"
	.align	4
	.sectionentsize	8
	.align		4
        /*0000*/ 	.word	0x00000000
	.align		4
        /*0004*/ 	.word	0xffffffff
	.align		4
        /*0008*/ 	.word	index@(_Z14print_from_gpuv)
	.align		4
        /*000c*/ 	.word	index@(vprintf)
	.align		4
        /*0010*/ 	.word	0x00000000
	.align		4
        /*0014*/ 	.word	0xfffffffe
	.align		4
        /*0018*/ 	.word	0x00000000
	.align		4
        /*001c*/ 	.word	0xfffffffd
	.align		4
        /*0020*/ 	.word	0x00000000
	.align		4
        /*0024*/ 	.word	0xfffffffc


//--------------------- .nv.constant4             --------------------------
	.section	.nv.constant4,"a",@progbits
	.align	8
	.align		8
.nv.constant4:
        /*0000*/ 	.dword	vprintf
	.align		8
        /*0008*/ 	.dword	$str


//--------------------- .text._Z14print_from_gpuv --------------------------
	.section	.text._Z14print_from_gpuv,"ax",@progbits
	.align	128
        .global         _Z14print_from_gpuv
        .type           _Z14print_from_gpuv,@function
        .size           _Z14print_from_gpuv,(.L_x_2 - _Z14print_from_gpuv)
        .other          _Z14print_from_gpuv,@"STO_CUDA_ENTRY STV_DEFAULT"
_Z14print_from_gpuv:
.text._Z14print_from_gpuv:
[----:B------:R-:W0:Y:S01]  /*0000*/  LDC R1, c[0x0][0x37c] ;  /* 0x0000df00ff017b82 */ /* 0x000e220000000800 */
[----:B------:R-:W1:Y:S01]  /*0010*/  S2R R8, SR_CTAID.X ;  /* 0x0000000000087919 */ /* 0x000e620000002500 */
[----:B0-----:R-:W-:Y:S01]  /*0020*/  VIADD R1, R1, 0xfffffff8 ;  /* 0xfffffff801017836 */ /* 0x001fe20000000000 */
[----:B------:R-:W-:Y:S01]  /*0030*/  MOV R0, 0x0 ;  /* 0x0000000000007802 */ /* 0x000fe20000000f00 */
[----:B------:R-:W0:Y:S01]  /*0040*/  LDCU UR4, c[0x0][0x2f8] ;  /* 0x00005f00ff0477ac */ /* 0x000e220008000800 */
[----:B------:R-:W1:Y:S03]  /*0050*/  S2R R9, SR_TID.X ;  /* 0x0000000000097919 */ /* 0x000e660000002100 */
[----:B------:R2:W3:Y:S01]  /*0060*/  LDC.64 R2, c[0x4][R0] ;  /* 0x0100000000027b82 */ /* 0x0004e20000000a00 */
[----:B------:R-:W4:Y:S01]  /*0070*/  LDCU.64 UR6, c[0x4][0x8] ;  /* 0x01000100ff0677ac */ /* 0x000f220008000a00 */
[----:B------:R-:W5:Y:S01]  /*0080*/  LDCU UR5, c[0x0][0x2fc] ;  /* 0x00005f80ff0577ac */ /* 0x000f620008000800 */
[----:B0-----:R-:W-:Y:S01]  /*0090*/  IADD3 R6, P0, PT, R1, UR4, RZ ;  /* 0x0000000401067c10 */ /* 0x001fe2000ff1e0ff */
[----:B----4-:R-:W-:Y:S01]  /*00a0*/  IMAD.U32 R4, RZ, RZ, UR6 ;  /* 0x00000006ff047e24 */ /* 0x010fe2000f8e00ff */
[----:B------:R-:W-:-:S03]  /*00b0*/  MOV R5, UR7 ;  /* 0x0000000700057c02 */ /* 0x000fc60008000f00 */
[----:B-----5:R-:W-:Y:S01]  /*00c0*/  IMAD.X R7, RZ, RZ, UR5, P0 ;  /* 0x00000005ff077e24 */ /* 0x020fe200080e06ff */
[----:B-1----:R2:W-:Y:S07]  /*00d0*/  STL.64 [R1], R8 ;  /* 0x0000000801007387 */ /* 0x0025ee0000100a00 */
[----:B------:R-:W-:-:S07]  /*00e0*/  LEPC R20, `(.L_x_0) ;  /* 0x000000001014794e */ /* 0x000fce0000000000 */
[----:B--23--:R-:W-:Y:S05]  /*00f0*/  CALL.ABS.NOINC R2 ;  /* 0x0000000002007343 */ /* 0x00cfea0003c00000 */
.L_x_0:
[----:B------:R-:W-:Y:S05]  /*0100*/  EXIT ;  /* 0x000000000000794d */ /* 0x000fea0003800000 */
.L_x_1:
[----:B------:R-:W-:-:S00]  /*0110*/  BRA `(.L_x_1) ;  /* 0xfffffffc00fc7947 */ /* 0x000fc0000383ffff */
[----:B------:R-:W-:-:S00]  /*0120*/  NOP ;  /* 0x0000000000007918 */ /* 0x000fc00000000000 */
        /* <DEDUP_REMOVED lines=13> */
.L_x_2:


//--------------------- .nv.global.init           --------------------------
	.section	.nv.global.init,"aw",@progbits
.nv.global.init:
	.type		$str,@object
	.size		$str,(.L_0 - $str)
$str:
        /*0000*/ 	.byte	0x48, 0x65, 0x6c, 0x6c, 0x6f, 0x20, 0x57, 0x6f, 0x72, 0x6c, 0x64, 0x21, 0x20, 0x66, 0x72, 0x6f
        /*0010*/ 	.byte	0x6d, 0x20, 0x74, 0x68, 0x72, 0x65, 0x61, 0x64, 0x20, 0x7b, 0x25, 0x64, 0x2c, 0x25, 0x64, 0x7d
        /*0020*/ 	.byte	0x20, 0x20, 0x20, 0x20, 0x20, 0x20, 0x20, 0x20, 0x46, 0x72, 0x6f, 0x6d, 0x20, 0x64, 0x65, 0x76
        /*0030*/ 	.byte	0x69, 0x63, 0x65, 0x0a, 0x00
.L_0:


//--------------------- .nv.shared.reserved.0     --------------------------
	.section	.nv.shared.reserved.0,"aw",@nobits
	.weak		__nv_reservedSMEM_offset_0_alias
	.size		__nv_reservedSMEM_offset_0_alias, 0, 64
	.other		__nv_reservedSMEM_offset_0_alias,@"STO_CUDA_RESERVED_SHARED STV_DEFAULT"
__nv_reservedSMEM_offset_0_alias:
	.zero		0
	.zero		64


//--------------------- .nv.constant0._Z14print_from_gpuv --------------------------
	.section	.nv.constant0._Z14print_from_gpuv,"a",@progbits
	.sectionflags	@""
	.align	4
.nv.constant0._Z14print_from_gpuv:
	.zero		896


//--------------------- SYMBOLS --------------------------

	.type		.nv.reservedSmem.offset0,@object
	.size		.nv.reservedSmem.offset0,0x4
	.type		vprintf,@function
